	.headerflags	@"EF_CUDA_TEXMODE_UNIFIED EF_CUDA_64BIT_ADDRESS EF_CUDA_ACCELERATORS EF_CUDA_SM90 EF_CUDA_VIRTUAL_SM(EF_CUDA_SM90)"
	.elftype	@"ET_EXEC"


//--------------------- .nv.info                  --------------------------
	.section	.nv.info,"",@"SHT_CUDA_INFO"
	.align	4


	//----- nvinfo : EIATTR_REGCOUNT
	.align		4
        /*0000*/ 	.byte	0x04, 0x2f
        /*0002*/ 	.short	(.L_1 - .L_0)
	.align		4
.L_0:
        /*0004*/ 	.word	index@(triton_per_fused_mean_sum_16)
        /*0008*/ 	.word	0x00000017


	//----- nvinfo : EIATTR_MIN_STACK_SIZE
	.align		4
.L_1:
        /*000c*/ 	.byte	0x04, 0x12
        /*000e*/ 	.short	(.L_3 - .L_2)
	.align		4
.L_2:
        /*0010*/ 	.word	index@(triton_per_fused_mean_sum_16)
        /*0014*/ 	.word	0x00000000


	//----- nvinfo : EIATTR_FRAME_SIZE
	.align		4
.L_3:
        /*0018*/ 	.byte	0x04, 0x11
        /*001a*/ 	.short	(.L_5 - .L_4)
	.align		4
.L_4:
        /*001c*/ 	.word	index@(triton_per_fused_mean_sum_16)
        /*0020*/ 	.word	0x00000000


	//----- nvinfo : EIATTR_MIN_STACK_SIZE
	.align		4
.L_5:
        /*0024*/ 	.byte	0x04, 0x12
        /*0026*/ 	.short	(.L_7 - .L_6)
	.align		4
.L_6:
        /*0028*/ 	.word	index@(triton_per_fused_mean_sum_16)
        /*002c*/ 	.word	0x00000000
.L_7:


//--------------------- .nv.info.triton_per_fused_mean_sum_16 --------------------------
	.section	.nv.info.triton_per_fused_mean_sum_16,"",@"SHT_CUDA_INFO"
	.sectionflags	@""
	.align	4


	//----- nvinfo : EIATTR_CUDA_API_VERSION
	.align		4
        /*0000*/ 	.byte	0x04, 0x37
        /*0002*/ 	.short	(.L_9 - .L_8)
.L_8:
        /*0004*/ 	.word	0x0000007c


	//----- nvinfo : EIATTR_KPARAM_INFO
	.align		4
.L_9:
        /*0008*/ 	.byte	0x04, 0x17
        /*000a*/ 	.short	(.L_11 - .L_10)
.L_10:
        /*000c*/ 	.word	0x00000000
        /*0010*/ 	.short	0x0003
        /*0012*/ 	.short	0x0014
        /*0014*/ 	.byte	0x00, 0xf0, 0x11, 0x00


	//----- nvinfo : EIATTR_KPARAM_INFO
	.align		4
.L_11:
        /*0018*/ 	.byte	0x04, 0x17
        /*001a*/ 	.short	(.L_13 - .L_12)
.L_12:
        /*001c*/ 	.word	0x00000000
        /*0020*/ 	.short	0x0002
        /*0022*/ 	.short	0x0010
        /*0024*/ 	.byte	0x00, 0xf0, 0x11, 0x00


	//----- nvinfo : EIATTR_KPARAM_INFO
	.align		4
.L_13:
        /*0028*/ 	.byte	0x04, 0x17
        /*002a*/ 	.short	(.L_15 - .L_14)
.L_14:
        /*002c*/ 	.word	0x00000000
        /*0030*/ 	.short	0x0001
        /*0032*/ 	.short	0x0008
        /*0034*/ 	.byte	0x00, 0xf4, 0x21, 0x00


	//----- nvinfo : EIATTR_KPARAM_INFO
	.align		4
.L_15:
        /*0038*/ 	.byte	0x04, 0x17
        /*003a*/ 	.short	(.L_17 - .L_16)
.L_16:
        /*003c*/ 	.word	0x00000000
        /*0040*/ 	.short	0x0000
        /*0042*/ 	.short	0x0000
        /*0044*/ 	.byte	0x00, 0xf4, 0x21, 0x00


	//----- nvinfo : EIATTR_SPARSE_MMA_MASK
	.align		4
.L_17:
        /*0048*/ 	.byte	0x03, 0x50
        /*004a*/ 	.short	0x0000


	//----- nvinfo : EIATTR_MAXREG_COUNT
	.align		4
        /*004c*/ 	.byte	0x03, 0x1b
        /*004e*/ 	.short	0x00ff


	//----- nvinfo : EIATTR_COOP_GROUP_MASK_REGIDS
	.align		4
        /*0050*/ 	.byte	0x04, 0x29
        /*0052*/ 	.short	(.L_19 - .L_18)


	//   ....[0]....
.L_18:
        /*0054*/ 	.word	0xffffffff


	//   ....[1]....
        /*0058*/ 	.word	0xffffffff


	//   ....[2]....
        /*005c*/ 	.word	0xffffffff


	//   ....[3]....
        /*0060*/ 	.word	0xffffffff


	//----- nvinfo : EIATTR_COOP_GROUP_INSTR_OFFSETS
	.align		4
.L_19:
        /*0064*/ 	.byte	0x04, 0x28
        /*0066*/ 	.short	(.L_21 - .L_20)


	//   ....[0]....
.L_20:
        /*0068*/ 	.word	0x00000330


	//   ....[1]....
        /*006c*/ 	.word	0x00000340


	//   ....[2]....
        /*0070*/ 	.word	0x00000350


	//   ....[3]....
        /*0074*/ 	.word	0x00000360


	//----- nvinfo : EIATTR_EXIT_INSTR_OFFSETS
	.align		4
.L_21:
        /*0078*/ 	.byte	0x04, 0x1c
        /*007a*/ 	.short	(.L_23 - .L_22)


	//   ....[0]....
.L_22:
        /*007c*/ 	.word	0x00000500


	//   ....[1]....
        /*0080*/ 	.word	0x00000540


	//----- nvinfo : EIATTR_REQNTID
	.align		4
.L_23:
        /*0084*/ 	.byte	0x04, 0x10
        /*0086*/ 	.short	(.L_25 - .L_24)
.L_24:
        /*0088*/ 	.word	0x00000040
        /*008c*/ 	.word	0x00000001
        /*0090*/ 	.word	0x00000001


	//----- nvinfo : EIATTR_CBANK_PARAM_SIZE
	.align		4
.L_25:
        /*0094*/ 	.byte	0x03, 0x19
        /*0096*/ 	.short	0x0018


	//----- nvinfo : EIATTR_PARAM_CBANK
	.align		4
        /*0098*/ 	.byte	0x04, 0x0a
        /*009a*/ 	.short	(.L_27 - .L_26)
	.align		4
.L_26:
        /*009c*/ 	.word	index@(.nv.constant0.triton_per_fused_mean_sum_16)
        /*00a0*/ 	.short	0x0210
        /*00a2*/ 	.short	0x0018


	//----- nvinfo : EIATTR_SW_WAR
	.align		4
.L_27:
        /*00a4*/ 	.byte	0x04, 0x36
        /*00a6*/ 	.short	(.L_29 - .L_28)
.L_28:
        /*00a8*/ 	.word	0x00000008
.L_29:


//--------------------- .nv.callgraph             --------------------------
	.section	.nv.callgraph,"",@"SHT_CUDA_CALLGRAPH"
	.align	4
	.sectionentsize	8
	.align		4
        /*0000*/ 	.word	0x00000000
	.align		4
        /*0004*/ 	.word	0xffffffff
	.align		4
        /*0008*/ 	.word	0x00000000
	.align		4
        /*000c*/ 	.word	0xfffffffe
	.align		4
        /*0010*/ 	.word	0x00000000
	.align		4
        /*0014*/ 	.word	0xfffffffd
	.align		4
        /*0018*/ 	.word	0x00000000
	.align		4
        /*001c*/ 	.word	0xfffffffc


//--------------------- .text.triton_per_fused_mean_sum_16 --------------------------
	.section	.text.triton_per_fused_mean_sum_16,"ax",@progbits
	.sectionflags	@"SHF_BARRIERS=1"
	.align	128
        .global         triton_per_fused_mean_sum_16
        .type           triton_per_fused_mean_sum_16,@function
        .size           triton_per_fused_mean_sum_16,(.L_x_1 - triton_per_fused_mean_sum_16)
        .other          triton_per_fused_mean_sum_16,@"STO_CUDA_ENTRY STV_DEFAULT"
triton_per_fused_mean_sum_16:
.text.triton_per_fused_mean_sum_16:
[----:B------:R-:W0:Y:S02]  /*0000*/  LDC R1, c[0x0][0x28] ;  /* 0x00000a00ff017b82 */ /* 0x000e240000000800 */
[----:B------:R-:W1:Y:S01]  /*0010*/  S2R R0, SR_CTAID.X ;  /* 0x0000000000007919 */ /* 0x000e620000002500 */
[----:B------:R-:W2:Y:S01]  /*0020*/  LDC.64 R2, c[0x0][0x218] ;  /* 0x00008600ff027b82 */ /* 0x000ea20000000a00 */
[----:B------:R-:W-:Y:S01]  /*0030*/  ULDC.64 UR6, c[0x0][0x208] ;  /* 0x0000820000067ab9 */ /* 0x000fe20000000a00 */
[----:B------:R-:W3:Y:S01]  /*0040*/  S2R R8, SR_TID.X ;  /* 0x0000000000087919 */ /* 0x000ee20000002100 */
[----:B-1----:R-:W-:Y:S02]  /*0050*/  IMAD.SHL.U32 R0, R0, 0x80, RZ ;  /* 0x0000008000007824 */ /* 0x002fe400078e00ff */
[C---:B---3--:R-:W-:Y:S02]  /*0060*/  IMAD.SHL.U32 R11, R8.reuse, 0x4, RZ ;  /* 0x00000004080b7824 */ /* 0x048fe400078e00ff */
[----:B------:R-:W-:-:S03]  /*0070*/  IMAD.SHL.U32 R6, R8, 0x8, RZ ;  /* 0x0000000808067824 */ /* 0x000fc600078e00ff */
[----:B------:R-:W-:Y:S02]  /*0080*/  LOP3.LUT R4, R0, 0x7c, R11, 0xf8, !PT ;  /* 0x0000007c00047812 */ /* 0x000fe400078ef80b */
[----:B------:R-:W-:Y:S02]  /*0090*/  LOP3.LUT R6, R6, 0x100, RZ, 0xc0, !PT ;  /* 0x0000010006067812 */ /* 0x000fe400078ec0ff */
[----:B------:R-:W-:Y:S02]  /*00a0*/  SHF.R.S32.HI R5, RZ, 0x1f, R4 ;  /* 0x0000001fff057819 */ /* 0x000fe40000011404 */
[----:B------:R-:W-:Y:S02]  /*00b0*/  ISETP.GE.AND P0, PT, R4, 0x400, PT ;  /* 0x000004000400780c */ /* 0x000fe40003f06270 */
[----:B------:R-:W-:-:S04]  /*00c0*/  LEA.HI R5, R5, R4, RZ, 0x8 ;  /* 0x0000000405057211 */ /* 0x000fc800078f40ff */
[C---:B------:R-:W-:Y:S01]  /*00d0*/  LOP3.LUT R7, R5.reuse, 0xffffff00, RZ, 0xc0, !PT ;  /* 0xffffff0005077812 */ /* 0x040fe200078ec0ff */
[----:B------:R-:W-:-:S03]  /*00e0*/  IMAD.SHL.U32 R5, R5, 0x2, RZ ;  /* 0x0000000205057824 */ /* 0x000fc600078e00ff */
[----:B------:R-:W-:Y:S02]  /*00f0*/  IADD3 R6, R6, R4, -R7 ;  /* 0x0000000406067210 */ /* 0x000fe40007ffe807 */
[----:B------:R-:W-:-:S05]  /*0100*/  LOP3.LUT R5, R5, 0xfffffe00, RZ, 0xc0, !PT ;  /* 0xfffffe0005057812 */ /* 0x000fca00078ec0ff */
[----:B------:R-:W-:Y:S01]  /*0110*/  IMAD.IADD R5, R6, 0x1, R5 ;  /* 0x0000000106057824 */ /* 0x000fe200078e0205 */
[----:B------:R-:W-:-:S03]  /*0120*/  CS2R R6, SRZ ;  /* 0x0000000000067805 */ /* 0x000fc6000001ff00 */
[----:B--2---:R-:W-:Y:S01]  /*0130*/  IMAD.WIDE R14, R5, 0x4, R2 ;  /* 0x00000004050e7825 */ /* 0x004fe200078e0202 */
[----:B------:R-:W-:-:S06]  /*0140*/  CS2R R4, SRZ ;  /* 0x0000000000047805 */ /* 0x000fcc000001ff00 */
[----:B------:R-:W2:Y:S01]  /*0150*/  @!P0 LDG.E.128 R4, desc[UR6][R14.64] ;  /* 0x000000060e048981 */ /* 0x000ea2000c1e1d00 */
[----:B------:R-:W1:Y:S01]  /*0160*/  S2UR UR5, SR_CgaCtaId ;  /* 0x00000000000579c3 */ /* 0x000e620000008800 */
[----:B------:R-:W-:Y:S01]  /*0170*/  LOP3.LUT R2, R11, 0x7c, RZ, 0xc0, !PT ;  /* 0x0000007c0b027812 */ /* 0x000fe200078ec0ff */
[----:B------:R-:W-:Y:S01]  /*0180*/  UMOV UR4, 0x400 ;  /* 0x0000040000047882 */ /* 0x000fe20000000000 */
[----:B------:R-:W-:Y:S02]  /*0190*/  SHF.R.U32.HI R16, RZ, 0x3, R8 ;  /* 0x00000003ff107819 */ /* 0x000fe40000011608 */
[----:B------:R-:W-:Y:S01]  /*01a0*/  ISETP.GE.AND P1, PT, R8, 0x100, PT ;  /* 0x000001000800780c */ /* 0x000fe20003f26270 */
[----:B------:R-:W-:-:S05]  /*01b0*/  IMAD.SHL.U32 R3, R2, 0x8, RZ ;  /* 0x0000000802037824 */ /* 0x000fca00078e00ff */
[----:B------:R-:W-:Y:S01]  /*01c0*/  LOP3.LUT R16, R3, 0x4, R16, 0xf8, !PT ;  /* 0x0000000403107812 */ /* 0x000fe200078ef810 */
[----:B-1----:R-:W-:Y:S01]  /*01d0*/  UPRMT UR4, UR5, 0x654, UR4 ;  /* 0x0000065405047896 */ /* 0x002fe20008000004 */
[----:B--2---:R-:W-:Y:S02]  /*01e0*/  SEL R4, R4, RZ, !P0 ;  /* 0x000000ff04047207 */ /* 0x004fe40004000000 */
[----:B------:R-:W-:Y:S02]  /*01f0*/  SEL R5, R5, RZ, !P0 ;  /* 0x000000ff05057207 */ /* 0x000fe40004000000 */
[----:B------:R-:W-:Y:S02]  /*0200*/  SEL R6, R6, RZ, !P0 ;  /* 0x000000ff06067207 */ /* 0x000fe40004000000 */
[----:B------:R-:W-:Y:S02]  /*0210*/  SEL R7, R7, RZ, !P0 ;  /* 0x000000ff07077207 */ /* 0x000fe40004000000 */
[----:B------:R-:W-:-:S02]  /*0220*/  SEL R15, R4, RZ, !P0 ;  /* 0x000000ff040f7207 */ /* 0x000fc40004000000 */
[----:B------:R-:W-:Y:S02]  /*0230*/  SEL R5, R5, RZ, !P0 ;  /* 0x000000ff05057207 */ /* 0x000fe40004000000 */
[----:B------:R-:W-:Y:S01]  /*0240*/  SEL R17, R6, RZ, !P0 ;  /* 0x000000ff06117207 */ /* 0x000fe20004000000 */
[----:B------:R-:W-:Y:S01]  /*0250*/  STS [R16+UR4], R15 ;  /* 0x0000000f10007988 */ /* 0x000fe20008000804 */
[----:B------:R-:W-:Y:S02]  /*0260*/  SEL R7, R7, RZ, !P0 ;  /* 0x000000ff07077207 */ /* 0x000fe40004000000 */
[----:B------:R-:W-:Y:S01]  /*0270*/  LOP3.LUT R4, R8, 0x1, RZ, 0xc0, !PT ;  /* 0x0000000108047812 */ /* 0x000fe200078ec0ff */
[----:B------:R-:W-:Y:S03]  /*0280*/  STS [R16+UR4+0x8], R5 ;  /* 0x0000080510007988 */ /* 0x000fe60008000804 */
[----:B------:R-:W-:Y:S01]  /*0290*/  ISETP.NE.U32.AND P0, PT, R4, 0x1, PT ;  /* 0x000000010400780c */ /* 0x000fe20003f05070 */
[----:B------:R-:W-:Y:S03]  /*02a0*/  STS [R16+UR4+0x10], R17 ;  /* 0x0000101110007988 */ /* 0x000fe60008000804 */
[C---:B------:R-:W-:Y:S01]  /*02b0*/  ISETP.LT.AND P0, PT, R8.reuse, 0x100, P0 ;  /* 0x000001000800780c */ /* 0x040fe20000701270 */
[----:B------:R-:W-:Y:S01]  /*02c0*/  STS [R16+UR4+0x18], R7 ;  /* 0x0000180710007988 */ /* 0x000fe20008000804 */
[----:B------:R-:W-:Y:S01]  /*02d0*/  IMAD.SHL.U32 R8, R8, 0x2, RZ ;  /* 0x0000000208087824 */ /* 0x000fe200078e00ff */
[----:B------:R-:W-:Y:S06]  /*02e0*/  BAR.SYNC.DEFER_BLOCKING 0x0 ;  /* 0x0000000000007b1d */ /* 0x000fec0000010000 */
[----:B------:R-:W1:Y:S04]  /*02f0*/  @!P1 LDS R12, [R11+UR4] ;  /* 0x000000040b0c9984 */ /* 0x000e680008000800 */
[----:B------:R-:W2:Y:S04]  /*0300*/  @!P1 LDS R9, [R11+UR4+0x100] ;  /* 0x000100040b099984 */ /* 0x000ea80008000800 */
[----:B------:R-:W3:Y:S04]  /*0310*/  @!P1 LDS R10, [R11+UR4+0x200] ;  /* 0x000200040b0a9984 */ /* 0x000ee80008000800 */
[----:B------:R-:W4:Y:S04]  /*0320*/  @!P1 LDS R13, [R11+UR4+0x300] ;  /* 0x000300040b0d9984 */ /* 0x000f280008000800 */
[----:B-1----:R-:W1:Y:S04]  /*0330*/  SHFL.BFLY PT, R19, R12, 0x1, 0x1f ;  /* 0x0c201f000c137f89 */ /* 0x002e6800000e0000 */
[----:B--2---:R-:W2:Y:S04]  /*0340*/  SHFL.BFLY PT, R6, R9, 0x1, 0x1f ;  /* 0x0c201f0009067f89 */ /* 0x004ea800000e0000 */
[----:B---3--:R-:W3:Y:S04]  /*0350*/  SHFL.BFLY PT, R15, R10, 0x1, 0x1f ;  /* 0x0c201f000a0f7f89 */ /* 0x008ee800000e0000 */
[----:B----4-:R-:W4:Y:S01]  /*0360*/  SHFL.BFLY PT, R20, R13, 0x1, 0x1f ;  /* 0x0c201f000d147f89 */ /* 0x010f2200000e0000 */
[----:B-1----:R-:W-:Y:S01]  /*0370*/  FADD R14, R12, R19 ;  /* 0x000000130c0e7221 */ /* 0x002fe20000000000 */
[----:B--2---:R-:W-:-:S04]  /*0380*/  FADD R16, R9, R6 ;  /* 0x0000000609107221 */ /* 0x004fc80000000000 */
[----:B------:R-:W-:Y:S01]  /*0390*/  @P0 STS [R11+UR4], R14 ;  /* 0x0000000e0b000988 */ /* 0x000fe20008000804 */
[----:B---3--:R-:W-:-:S03]  /*03a0*/  FADD R18, R10, R15 ;  /* 0x0000000f0a127221 */ /* 0x008fc60000000000 */
[----:B------:R-:W-:Y:S01]  /*03b0*/  @P0 STS [R11+UR4+0x100], R16 ;  /* 0x000100100b000988 */ /* 0x000fe20008000804 */
[----:B------:R-:W-:Y:S01]  /*03c0*/  LEA R10, R2, UR4, 0x2 ;  /* 0x00000004020a7c11 */ /* 0x000fe2000f8e10ff */
[----:B----4-:R-:W-:Y:S02]  /*03d0*/  FADD R20, R13, R20 ;  /* 0x000000140d147221 */ /* 0x010fe40000000000 */
[----:B------:R-:W-:Y:S01]  /*03e0*/  @P0 STS [R11+UR4+0x200], R18 ;  /* 0x000200120b000988 */ /* 0x000fe20008000804 */
[----:B------:R-:W-:Y:S02]  /*03f0*/  LOP3.LUT R13, R8, 0x7e, RZ, 0xc0, !PT ;  /* 0x0000007e080d7812 */ /* 0x000fe400078ec0ff */
[----:B------:R-:W1:Y:S01]  /*0400*/  LDC.64 R8, c[0x0][0x210] ;  /* 0x00008400ff087b82 */ /* 0x000e620000000a00 */
[----:B------:R-:W-:Y:S01]  /*0410*/  @P0 STS [R11+UR4+0x300], R20 ;  /* 0x000300140b000988 */ /* 0x000fe20008000804 */
[----:B------:R-:W-:Y:S02]  /*0420*/  LEA R12, R13, UR4, 0x2 ;  /* 0x000000040d0c7c11 */ /* 0x000fe4000f8e10ff */
[----:B------:R-:W-:-:S04]  /*0430*/  LOP3.LUT R13, R0, R13, RZ, 0xfc, !PT ;  /* 0x0000000d000d7212 */ /* 0x000fc800078efcff */
[----:B------:R-:W-:Y:S01]  /*0440*/  BAR.SYNC.DEFER_BLOCKING 0x0 ;  /* 0x0000000000007b1d */ /* 0x000fe20000010000 */
[----:B------:R-:W-:-:S05]  /*0450*/  ISETP.GE.AND P0, PT, R13, 0x400, PT ;  /* 0x000004000d00780c */ /* 0x000fca0003f06270 */
[----:B------:R-:W-:Y:S04]  /*0460*/  LDS R4, [R3+UR4] ;  /* 0x0000000403047984 */ /* 0x000fe80008000800 */
[----:B------:R-:W-:Y:S04]  /*0470*/  LDS R5, [R3+UR4+0x8] ;  /* 0x0000080403057984 */ /* 0x000fe80008000800 */
[----:B------:R-:W-:Y:S04]  /*0480*/  LDS R6, [R3+UR4+0x10] ;  /* 0x0000100403067984 */ /* 0x000fe80008000800 */
[----:B------:R1:W2:Y:S01]  /*0490*/  LDS R7, [R3+UR4+0x18] ;  /* 0x0000180403077984 */ /* 0x0002a20008000800 */
[----:B------:R-:W-:Y:S01]  /*04a0*/  BAR.SYNC.DEFER_BLOCKING 0x0 ;  /* 0x0000000000007b1d */ /* 0x000fe20000010000 */
[----:B-1----:R-:W-:-:S05]  /*04b0*/  IMAD.WIDE R2, R13, 0x4, R8 ;  /* 0x000000040d027825 */ /* 0x002fca00078e0208 */
[----:B--2---:R1:W-:Y:S02]  /*04c0*/  STS.128 [R10], R4 ;  /* 0x000000040a007388 */ /* 0x0043e40000000c00 */
[----:B------:R-:W-:Y:S06]  /*04d0*/  BAR.SYNC.DEFER_BLOCKING 0x0 ;  /* 0x0000000000007b1d */ /* 0x000fec0000010000 */
[----:B------:R1:W2:Y:S02]  /*04e0*/  LDS.64 R14, [R12] ;  /* 0x000000000c0e7984 */ /* 0x0002a40000000a00 */
[----:B------:R-:W-:Y:S06]  /*04f0*/  BAR.SYNC.DEFER_BLOCKING 0x0 ;  /* 0x0000000000007b1d */ /* 0x000fec0000010000 */
[----:B-1----:R-:W-:Y:S05]  /*0500*/  @P0 EXIT ;  /* 0x000000000000094d */ /* 0x002fea0003800000 */
[----:B--2---:R-:W-:Y:S01]  /*0510*/  FMUL R14, R14, 0.00390625 ;  /* 0x3b8000000e0e7820 */ /* 0x004fe20000400000 */
[----:B------:R-:W-:-:S05]  /*0520*/  FMUL R15, R15, 0.00390625 ;  /* 0x3b8000000f0f7820 */ /* 0x000fca0000400000 */
[----:B------:R-:W-:Y:S01]  /*0530*/  STG.E.64 desc[UR6][R2.64], R14 ;  /* 0x0000000e02007986 */ /* 0x000fe2000c101b06 */
[----:B------:R-:W-:Y:S05]  /*0540*/  EXIT ;  /* 0x000000000000794d */ /* 0x000fea0003800000 */
.L_x_0:
[----:B------:R-:W-:-:S00]  /*0550*/  BRA `(.L_x_0) ;  /* 0xfffffffc00fc7947 */ /* 0x000fc0000383ffff */
[----:B------:R-:W-:-:S00]  /*0560*/  NOP ;  /* 0x0000000000007918 */ /* 0x000fc00000000000 */
        /* <DEDUP_REMOVED lines=9> */
.L_x_1:


//--------------------- .nv.shared.triton_per_fused_mean_sum_16 --------------------------
	.section	.nv.shared.triton_per_fused_mean_sum_16,"aw",@nobits
	.sectionflags	@""
	.align	16
	.zero		1024


//--------------------- .nv.constant0.triton_per_fused_mean_sum_16 --------------------------
	.section	.nv.constant0.triton_per_fused_mean_sum_16,"a",@progbits
	.sectionflags	@""
	.align	4
.nv.constant0.triton_per_fused_mean_sum_16:
	.zero		552
